//
// Generated by NVIDIA NVVM Compiler
//
// Compiler Build ID: CL-36424714
// Cuda compilation tools, release 13.0, V13.0.88
// Based on NVVM 20.0.0
//

.version 9.0
.target sm_100
.address_size 64

	// .globl	_Z20matrixMultiplicationPdS_S_

.visible .entry _Z20matrixMultiplicationPdS_S_(
	.param .u64 .ptr .align 1 _Z20matrixMultiplicationPdS_S__param_0,
	.param .u64 .ptr .align 1 _Z20matrixMultiplicationPdS_S__param_1,
	.param .u64 .ptr .align 1 _Z20matrixMultiplicationPdS_S__param_2
)
{
	.reg .pred 	%p<9>;
	.reg .b32 	%r<43>;
	.reg .b64 	%rd<64>;
	.reg .b64 	%fd<67>;

	ld.param.u64 	%rd17, [_Z20matrixMultiplicationPdS_S__param_0];
	ld.param.u64 	%rd18, [_Z20matrixMultiplicationPdS_S__param_1];
	ld.param.u64 	%rd16, [_Z20matrixMultiplicationPdS_S__param_2];
	cvta.to.global.u64 	%rd1, %rd18;
	cvta.to.global.u64 	%rd2, %rd17;
	mov.u32 	%r16, %tid.x;
	mov.u32 	%r1, %tid.y;
	mov.u32 	%r2, %ntid.x;
	mul.lo.s32 	%r3, %r16, %r2;
	and.b32  	%r4, %r2, 7;
	setp.lt.u32 	%p1, %r2, 8;
	mov.f64 	%fd66, 0d0000000000000000;
	mov.b32 	%r41, 0;
	@%p1 bra 	$L__BB0_3;
	and.b32  	%r17, %r2, -8;
	neg.s32 	%r39, %r17;
	add.s32 	%r18, %r1, %r2;
	mul.wide.u32 	%rd3, %r18, 8;
	shl.b32 	%r19, %r2, 1;
	add.s32 	%r20, %r1, %r19;
	mul.wide.u32 	%rd4, %r20, 8;
	mad.lo.s32 	%r21, %r2, 3, %r1;
	mul.wide.u32 	%rd5, %r21, 8;
	shl.b32 	%r22, %r2, 2;
	add.s32 	%r23, %r1, %r22;
	mul.wide.u32 	%rd6, %r23, 8;
	mad.lo.s32 	%r24, %r2, 5, %r1;
	mul.wide.u32 	%rd7, %r24, 8;
	mad.lo.s32 	%r25, %r2, 6, %r1;
	mul.wide.u32 	%rd8, %r25, 8;
	mad.lo.s32 	%r26, %r2, 7, %r1;
	mul.wide.u32 	%rd9, %r26, 8;
	mul.wide.u32 	%rd10, %r1, 8;
	mul.wide.u32 	%rd19, %r3, 8;
	add.s64 	%rd20, %rd19, %rd2;
	add.s64 	%rd62, %rd20, 32;
	mov.f64 	%fd66, 0d0000000000000000;
	mov.u64 	%rd63, %rd1;
$L__BB0_2:
	.pragma "nounroll";
	and.b32  	%r41, %r2, 2040;
	ld.global.f64 	%fd16, [%rd62+-32];
	add.s64 	%rd21, %rd63, %rd10;
	ld.global.f64 	%fd17, [%rd21];
	fma.rn.f64 	%fd18, %fd16, %fd17, %fd66;
	ld.global.f64 	%fd19, [%rd62+-24];
	add.s64 	%rd22, %rd63, %rd3;
	ld.global.f64 	%fd20, [%rd22];
	fma.rn.f64 	%fd21, %fd19, %fd20, %fd18;
	ld.global.f64 	%fd22, [%rd62+-16];
	add.s64 	%rd23, %rd63, %rd4;
	ld.global.f64 	%fd23, [%rd23];
	fma.rn.f64 	%fd24, %fd22, %fd23, %fd21;
	ld.global.f64 	%fd25, [%rd62+-8];
	add.s64 	%rd24, %rd63, %rd5;
	ld.global.f64 	%fd26, [%rd24];
	fma.rn.f64 	%fd27, %fd25, %fd26, %fd24;
	ld.global.f64 	%fd28, [%rd62];
	add.s64 	%rd25, %rd63, %rd6;
	ld.global.f64 	%fd29, [%rd25];
	fma.rn.f64 	%fd30, %fd28, %fd29, %fd27;
	ld.global.f64 	%fd31, [%rd62+8];
	add.s64 	%rd26, %rd63, %rd7;
	ld.global.f64 	%fd32, [%rd26];
	fma.rn.f64 	%fd33, %fd31, %fd32, %fd30;
	ld.global.f64 	%fd34, [%rd62+16];
	add.s64 	%rd27, %rd63, %rd8;
	ld.global.f64 	%fd35, [%rd27];
	fma.rn.f64 	%fd36, %fd34, %fd35, %fd33;
	ld.global.f64 	%fd37, [%rd62+24];
	add.s64 	%rd28, %rd63, %rd9;
	ld.global.f64 	%fd38, [%rd28];
	fma.rn.f64 	%fd66, %fd37, %fd38, %fd36;
	add.s32 	%r39, %r39, 8;
	mul.wide.u32 	%rd29, %r2, 64;
	add.s64 	%rd63, %rd63, %rd29;
	add.s64 	%rd62, %rd62, 64;
	setp.ne.s32 	%p2, %r39, 0;
	@%p2 bra 	$L__BB0_2;
$L__BB0_3:
	setp.eq.s32 	%p3, %r4, 0;
	@%p3 bra 	$L__BB0_11;
	and.b32  	%r10, %r2, 3;
	setp.lt.u32 	%p4, %r4, 4;
	@%p4 bra 	$L__BB0_6;
	add.s32 	%r27, %r41, %r3;
	mul.wide.u32 	%rd30, %r27, 8;
	add.s64 	%rd31, %rd2, %rd30;
	ld.global.f64 	%fd40, [%rd31];
	mad.lo.s32 	%r28, %r41, %r2, %r1;
	mul.wide.u32 	%rd32, %r28, 8;
	add.s64 	%rd33, %rd1, %rd32;
	ld.global.f64 	%fd41, [%rd33];
	fma.rn.f64 	%fd42, %fd40, %fd41, %fd66;
	cvt.u64.u32 	%rd34, %r3;
	cvt.u64.u32 	%rd35, %r41;
	add.s64 	%rd36, %rd35, %rd34;
	shl.b64 	%rd37, %rd36, 3;
	add.s64 	%rd38, %rd2, %rd37;
	ld.global.f64 	%fd43, [%rd38+8];
	add.s32 	%r29, %r28, %r2;
	mul.wide.s32 	%rd39, %r2, 8;
	add.s64 	%rd40, %rd33, %rd39;
	ld.global.f64 	%fd44, [%rd40];
	fma.rn.f64 	%fd45, %fd43, %fd44, %fd42;
	ld.global.f64 	%fd46, [%rd38+16];
	add.s32 	%r30, %r29, %r2;
	add.s64 	%rd41, %rd40, %rd39;
	ld.global.f64 	%fd47, [%rd41];
	fma.rn.f64 	%fd48, %fd46, %fd47, %fd45;
	ld.global.f64 	%fd49, [%rd38+24];
	add.s32 	%r31, %r30, %r2;
	mul.wide.u32 	%rd42, %r31, 8;
	add.s64 	%rd43, %rd1, %rd42;
	ld.global.f64 	%fd50, [%rd43];
	fma.rn.f64 	%fd66, %fd49, %fd50, %fd48;
	add.s32 	%r41, %r41, 4;
$L__BB0_6:
	setp.eq.s32 	%p5, %r10, 0;
	@%p5 bra 	$L__BB0_11;
	setp.eq.s32 	%p6, %r10, 1;
	@%p6 bra 	$L__BB0_9;
	add.s32 	%r32, %r41, %r3;
	mul.wide.u32 	%rd44, %r32, 8;
	add.s64 	%rd45, %rd2, %rd44;
	ld.global.f64 	%fd52, [%rd45];
	mad.lo.s32 	%r33, %r41, %r2, %r1;
	mul.wide.u32 	%rd46, %r33, 8;
	add.s64 	%rd47, %rd1, %rd46;
	ld.global.f64 	%fd53, [%rd47];
	fma.rn.f64 	%fd54, %fd52, %fd53, %fd66;
	cvt.u64.u32 	%rd48, %r3;
	cvt.u64.u32 	%rd49, %r41;
	add.s64 	%rd50, %rd49, %rd48;
	shl.b64 	%rd51, %rd50, 3;
	add.s64 	%rd52, %rd2, %rd51;
	ld.global.f64 	%fd55, [%rd52+8];
	add.s32 	%r34, %r33, %r2;
	mul.wide.u32 	%rd53, %r34, 8;
	add.s64 	%rd54, %rd1, %rd53;
	ld.global.f64 	%fd56, [%rd54];
	fma.rn.f64 	%fd66, %fd55, %fd56, %fd54;
	add.s32 	%r41, %r41, 2;
$L__BB0_9:
	and.b32  	%r35, %r2, 1;
	setp.eq.b32 	%p7, %r35, 1;
	not.pred 	%p8, %p7;
	@%p8 bra 	$L__BB0_11;
	add.s32 	%r36, %r41, %r3;
	mul.wide.u32 	%rd55, %r36, 8;
	add.s64 	%rd56, %rd2, %rd55;
	ld.global.f64 	%fd57, [%rd56];
	mad.lo.s32 	%r37, %r41, %r2, %r1;
	mul.wide.u32 	%rd57, %r37, 8;
	add.s64 	%rd58, %rd1, %rd57;
	ld.global.f64 	%fd58, [%rd58];
	fma.rn.f64 	%fd66, %fd57, %fd58, %fd66;
$L__BB0_11:
	cvta.to.global.u64 	%rd59, %rd16;
	add.s32 	%r38, %r3, %r1;
	mul.wide.u32 	%rd60, %r38, 8;
	add.s64 	%rd61, %rd59, %rd60;
	st.global.f64 	[%rd61], %fd66;
	ret;

}


// ===== COMPILED SASS (sm_100) =====

	.target	sm_100

	.elftype	@"ET_EXEC"


//--------------------- .note.nv.tkinfo           --------------------------
	.section	.note.nv.tkinfo,"",@"SHT_NOTE"
	.sectionflags	@"SHF_NOTE_NV_TKINFO"
	.tkinfo
        /*0018*/ 	.word	0x00000002
        /*0030*/ 	.string	""
        /*0030*/ 	.string	"ptxas"
        /*0030*/ 	.string	"Cuda compilation tools, release 13.0, V13.0.88"
        /*0030*/ 	.string	"Build cuda_13.0.r13.0/compiler.36424714_0"
        /*0030*/ 	.string	"-arch sm_100 -m 64 "



//--------------------- .note.nv.cuinfo           --------------------------
	.section	.note.nv.cuinfo,"",@"SHT_NOTE"
	.sectionflags	@"SHF_NOTE_NV_CUINFO"
        /*0018*/ 	.short	0x0002
        /*001a*/ 	.short	0x0064
        /*001c*/ 	.short	0x0082
	.zero		2


//--------------------- .nv.info                  --------------------------
	.section	.nv.info,"",@"SHT_CUDA_INFO"
	.align	4


	//----- nvinfo : EIATTR_REGCOUNT
	.align		4
        /*0000*/ 	.byte	0x04, 0x2f
        /*0002*/ 	.short	(.L_1 - .L_0)
	.align		4
.L_0:
        /*0004*/ 	.word	index@(_Z20matrixMultiplicationPdS_S_)
        /*0008*/ 	.word	0x00000020


	//----- nvinfo : EIATTR_FRAME_SIZE
	.align		4
.L_1:
        /*000c*/ 	.byte	0x04, 0x11
        /*000e*/ 	.short	(.L_3 - .L_2)
	.align		4
.L_2:
        /*0010*/ 	.word	index@(_Z20matrixMultiplicationPdS_S_)
        /*0014*/ 	.word	0x00000000


	//----- nvinfo : EIATTR_MIN_STACK_SIZE
	.align		4
.L_3:
        /*0018*/ 	.byte	0x04, 0x12
        /*001a*/ 	.short	(.L_5 - .L_4)
	.align		4
.L_4:
        /*001c*/ 	.word	index@(_Z20matrixMultiplicationPdS_S_)
        /*0020*/ 	.word	0x00000000
.L_5:


//--------------------- .nv.compat                --------------------------
	.section	.nv.compat,"",@"SHT_CUDA_COMPAT_INFO"
	.align	4
        /*0000*/ 	.byte	0x02, 0x09, 0x00, 0x00, 0x02, 0x02, 0x01, 0x00, 0x02, 0x05, 0x05, 0x00, 0x03, 0x07, 0x01, 0x01
        /*0010*/ 	.byte	0x02, 0x03, 0x00, 0x00, 0x02, 0x06, 0x01, 0x00, 0x04, 0x0b, 0x08, 0x00, 0x01, 0x00, 0x00, 0x00
        /*0020*/ 	.byte	0x00, 0x00, 0x00, 0x00


//--------------------- .nv.info._Z20matrixMultiplicationPdS_S_ --------------------------
	.section	.nv.info._Z20matrixMultiplicationPdS_S_,"",@"SHT_CUDA_INFO"
	.sectionflags	@""
	.align	4


	//----- nvinfo : EIATTR_CUDA_API_VERSION
	.align		4
        /*0000*/ 	.byte	0x04, 0x37
        /*0002*/ 	.short	(.L_7 - .L_6)
.L_6:
        /*0004*/ 	.word	0x00000082


	//----- nvinfo : EIATTR_KPARAM_INFO
	.align		4
.L_7:
        /*0008*/ 	.byte	0x04, 0x17
        /*000a*/ 	.short	(.L_9 - .L_8)
.L_8:
        /*000c*/ 	.word	0x00000000
        /*0010*/ 	.short	0x0002
        /*0012*/ 	.short	0x0010
        /*0014*/ 	.byte	0x00, 0xf5, 0x21, 0x00


	//----- nvinfo : EIATTR_KPARAM_INFO
	.align		4
.L_9:
        /*0018*/ 	.byte	0x04, 0x17
        /*001a*/ 	.short	(.L_11 - .L_10)
.L_10:
        /*001c*/ 	.word	0x00000000
        /*0020*/ 	.short	0x0001
        /*0022*/ 	.short	0x0008
        /*0024*/ 	.byte	0x00, 0xf5, 0x21, 0x00


	//----- nvinfo : EIATTR_KPARAM_INFO
	.align		4
.L_11:
        /*0028*/ 	.byte	0x04, 0x17
        /*002a*/ 	.short	(.L_13 - .L_12)
.L_12:
        /*002c*/ 	.word	0x00000000
        /*0030*/ 	.short	0x0000
        /*0032*/ 	.short	0x0000
        /*0034*/ 	.byte	0x00, 0xf5, 0x21, 0x00


	//----- nvinfo : EIATTR_SPARSE_MMA_MASK
	.align		4
.L_13:
        /*0038*/ 	.byte	0x03, 0x50
        /*003a*/ 	.short	0x0000


	//----- nvinfo : EIATTR_MAXREG_COUNT
	.align		4
        /*003c*/ 	.byte	0x03, 0x1b
        /*003e*/ 	.short	0x00ff


	//----- nvinfo : EIATTR_MERCURY_ISA_VERSION
	.align		4
        /*0040*/ 	.byte	0x03, 0x5f
        /*0042*/ 	.short	0x0101


	//----- nvinfo : EIATTR_VRC_CTA_INIT_COUNT
	.align		4
        /*0044*/ 	.byte	0x02, 0x4a
	.zero		1
	.zero		1


	//----- nvinfo : EIATTR_EXIT_INSTR_OFFSETS
	.align		4
        /*0048*/ 	.byte	0x04, 0x1c
        /*004a*/ 	.short	(.L_15 - .L_14)


	//   ....[0]....
.L_14:
        /*004c*/ 	.word	0x000008b0


	//----- nvinfo : EIATTR_CBANK_PARAM_SIZE
	.align		4
.L_15:
        /*0050*/ 	.byte	0x03, 0x19
        /*0052*/ 	.short	0x0018


	//----- nvinfo : EIATTR_PARAM_CBANK
	.align		4
        /*0054*/ 	.byte	0x04, 0x0a
        /*0056*/ 	.short	(.L_17 - .L_16)
	.align		4
.L_16:
        /*0058*/ 	.word	index@(.nv.constant0._Z20matrixMultiplicationPdS_S_)
        /*005c*/ 	.short	0x0380
        /*005e*/ 	.short	0x0018


	//----- nvinfo : EIATTR_SW_WAR
	.align		4
.L_17:
        /*0060*/ 	.byte	0x04, 0x36
        /*0062*/ 	.short	(.L_19 - .L_18)
.L_18:
        /*0064*/ 	.word	0x00000008
.L_19:


//--------------------- .nv.callgraph             --------------------------
	.section	.nv.callgraph,"",@"SHT_CUDA_CALLGRAPH"
	.align	4
	.sectionentsize	8
	.align		4
        /*0000*/ 	.word	0x00000000
	.align		4
        /*0004*/ 	.word	0xffffffff
	.align		4
        /*0008*/ 	.word	0x00000000
	.align		4
        /*000c*/ 	.word	0xfffffffe
	.align		4
        /*0010*/ 	.word	0x00000000
	.align		4
        /*0014*/ 	.word	0xfffffffd
	.align		4
        /*0018*/ 	.word	0x00000000
	.align		4
        /*001c*/ 	.word	0xfffffffc


//--------------------- .text._Z20matrixMultiplicationPdS_S_ --------------------------
	.section	.text._Z20matrixMultiplicationPdS_S_,"ax",@progbits
	.align	128
        .global         _Z20matrixMultiplicationPdS_S_
        .type           _Z20matrixMultiplicationPdS_S_,@function
        .size           _Z20matrixMultiplicationPdS_S_,(.L_x_5 - _Z20matrixMultiplicationPdS_S_)
        .other          _Z20matrixMultiplicationPdS_S_,@"STO_CUDA_ENTRY STV_DEFAULT"
_Z20matrixMultiplicationPdS_S_:
.text._Z20matrixMultiplicationPdS_S_:
[----:B------:R-:W-:Y:S08]  /*0000*/  LDC R1, c[0x0][0x37c] ;  /* 0x0000df00ff017b82 */ /* 0x000ff00000000800 */
[----:B------:R-:W0:Y:S01]  /*0010*/  LDC R0, c[0x0][0x360] ;  /* 0x0000d800ff007b82 */ /* 0x000e220000000800 */
[----:B------:R-:W1:Y:S01]  /*0020*/  S2R R5, SR_TID.X ;  /* 0x0000000000057919 */ /* 0x000e620000002100 */
[----:B------:R-:W2:Y:S01]  /*0030*/  LDCU.64 UR4, c[0x0][0x358] ;  /* 0x00006b00ff0477ac */ /* 0x000ea20008000a00 */
[----:B------:R-:W-:Y:S01]  /*0040*/  HFMA2 R24, -RZ, RZ, 0, 0 ;  /* 0x00000000ff187431 */ /* 0x000fe200000001ff */
[----:B------:R-:W-:Y:S01]  /*0050*/  CS2R R20, SRZ ;  /* 0x0000000000147805 */ /* 0x000fe2000001ff00 */
[----:B------:R-:W3:Y:S01]  /*0060*/  S2R R3, SR_TID.Y ;  /* 0x0000000000037919 */ /* 0x000ee20000002200 */
[----:B0-----:R-:W-:-:S02]  /*0070*/  ISETP.GE.U32.AND P0, PT, R0, 0x8, PT ;  /* 0x000000080000780c */ /* 0x001fc40003f06070 */
[----:B------:R-:W-:Y:S01]  /*0080*/  LOP3.LUT R4, R0, 0x7, RZ, 0xc0, !PT ;  /* 0x0000000700047812 */ /* 0x000fe200078ec0ff */
[----:B-1----:R-:W-:-:S10]  /*0090*/  IMAD R2, R5, R0, RZ ;  /* 0x0000000005027224 */ /* 0x002fd400078e02ff */
[----:B--23--:R-:W-:Y:S05]  /*00a0*/  @!P0 BRA `(.L_x_0) ;  /* 0x0000000000e08947 */ /* 0x00cfea0003800000 */
[----:B------:R-:W0:Y:S01]  /*00b0*/  LDC.64 R6, c[0x0][0x380] ;  /* 0x0000e000ff067b82 */ /* 0x000e220000000a00 */
[C---:B------:R-:W-:Y:S01]  /*00c0*/  LOP3.LUT R5, R0.reuse, 0xfffffff8, RZ, 0xc0, !PT ;  /* 0xfffffff800057812 */ /* 0x040fe200078ec0ff */
[C-C-:B------:R-:W-:Y:S01]  /*00d0*/  IMAD R23, R0.reuse, 0x3, R3.reuse ;  /* 0x0000000300177824 */ /* 0x140fe200078e0203 */
[C---:B------:R-:W-:Y:S01]  /*00e0*/  LEA R25, R0.reuse, R3, 0x2 ;  /* 0x0000000300197211 */ /* 0x040fe200078e10ff */
[C-C-:B------:R-:W-:Y:S01]  /*00f0*/  IMAD R27, R0.reuse, 0x5, R3.reuse ;  /* 0x00000005001b7824 */ /* 0x140fe200078e0203 */
[C---:B------:R-:W-:Y:S01]  /*0100*/  LOP3.LUT R24, R0.reuse, 0x7f8, RZ, 0xc0, !PT ;  /* 0x000007f800187812 */ /* 0x040fe200078ec0ff */
[C-C-:B------:R-:W-:Y:S01]  /*0110*/  IMAD R29, R0.reuse, 0x6, R3.reuse ;  /* 0x00000006001d7824 */ /* 0x140fe200078e0203 */
[----:B------:R-:W-:Y:S01]  /*0120*/  CS2R R20, SRZ ;  /* 0x0000000000147805 */ /* 0x000fe2000001ff00 */
[----:B------:R-:W1:Y:S01]  /*0130*/  LDC.64 R8, c[0x0][0x388] ;  /* 0x0000e200ff087b82 */ /* 0x000e620000000a00 */
[----:B------:R-:W-:Y:S02]  /*0140*/  IMAD R22, R0, 0x7, R3 ;  /* 0x0000000700167824 */ /* 0x000fe400078e0203 */
[----:B------:R-:W-:-:S02]  /*0150*/  IMAD.MOV R5, RZ, RZ, -R5 ;  /* 0x000000ffff057224 */ /* 0x000fc400078e0a05 */
[----:B0-----:R-:W-:-:S03]  /*0160*/  IMAD.WIDE.U32 R6, R2, 0x8, R6 ;  /* 0x0000000802067825 */ /* 0x001fc600078e0006 */
[----:B------:R-:W-:Y:S02]  /*0170*/  IADD3 R26, P0, PT, R6, 0x20, RZ ;  /* 0x00000020061a7810 */ /* 0x000fe40007f1e0ff */
[----:B------:R-:W-:-:S03]  /*0180*/  IADD3 R6, PT, PT, R3, R0, RZ ;  /* 0x0000000003067210 */ /* 0x000fc60007ffe0ff */
[----:B------:R-:W-:Y:S02]  /*0190*/  IMAD.X R15, RZ, RZ, R7, P0 ;  /* 0x000000ffff0f7224 */ /* 0x000fe400000e0607 */
[----:B-1----:R-:W-:-:S07]  /*01a0*/  IMAD R7, R0, 0x2, R3 ;  /* 0x0000000200077824 */ /* 0x002fce00078e0203 */
.L_x_1:
[--C-:B------:R-:W-:Y:S01]  /*01b0*/  IMAD.WIDE.U32 R12, R3, 0x8, R8.reuse ;  /* 0x00000008030c7825 */ /* 0x100fe200078e0008 */
[----:B------:R-:W-:Y:S02]  /*01c0*/  MOV R10, R26 ;  /* 0x0000001a000a7202 */ /* 0x000fe40000000f00 */
[----:B------:R-:W-:Y:S02]  /*01d0*/  MOV R11, R15 ;  /* 0x0000000f000b7202 */ /* 0x000fe40000000f00 */
[----:B------:R-:W2:Y:S01]  /*01e0*/  LDG.E.64 R14, desc[UR4][R12.64] ;  /* 0x000000040c0e7981 */ /* 0x000ea2000c1e1b00 */
[----:B------:R-:W-:-:S03]  /*01f0*/  IMAD.WIDE.U32 R18, R6, 0x8, R8 ;  /* 0x0000000806127825 */ /* 0x000fc600078e0008 */
[----:B------:R-:W2:Y:S04]  /*0200*/  LDG.E.64 R16, desc[UR4][R10.64+-0x20] ;  /* 0xffffe0040a107981 */ /* 0x000ea8000c1e1b00 */
[----:B------:R-:W3:Y:S04]  /*0210*/  LDG.E.64 R18, desc[UR4][R18.64] ;  /* 0x0000000412127981 */ /* 0x000ee8000c1e1b00 */
[----:B------:R-:W3:Y:S01]  /*0220*/  LDG.E.64 R12, desc[UR4][R10.64+-0x18] ;  /* 0xffffe8040a0c7981 */ /* 0x000ee2000c1e1b00 */
[----:B--2---:R-:W-:Y:S01]  /*0230*/  DFMA R16, R16, R14, R20 ;  /* 0x0000000e1010722b */ /* 0x004fe20000000014 */
[----:B------:R-:W-:-:S07]  /*0240*/  IMAD.WIDE.U32 R14, R7, 0x8, R8 ;  /* 0x00000008070e7825 */ /* 0x000fce00078e0008 */
[----:B---3--:R-:W-:Y:S01]  /*0250*/  DFMA R18, R12, R18, R16 ;  /* 0x000000120c12722b */ /* 0x008fe20000000010 */
[----:B------:R-:W2:Y:S01]  /*0260*/  LDG.E.64 R14, desc[UR4][R14.64] ;  /* 0x000000040e0e7981 */ /* 0x000ea2000c1e1b00 */
[----:B------:R-:W-:-:S03]  /*0270*/  IMAD.WIDE.U32 R20, R23, 0x8, R8 ;  /* 0x0000000817147825 */ /* 0x000fc600078e0008 */
[----:B------:R-:W2:Y:S04]  /*0280*/  LDG.E.64 R16, desc[UR4][R10.64+-0x10] ;  /* 0xfffff0040a107981 */ /* 0x000ea8000c1e1b00 */
[----:B------:R-:W3:Y:S04]  /*0290*/  LDG.E.64 R20, desc[UR4][R20.64] ;  /* 0x0000000414147981 */ /* 0x000ee8000c1e1b00 */
[----:B------:R-:W3:Y:S01]  /*02a0*/  LDG.E.64 R12, desc[UR4][R10.64+-0x8] ;  /* 0xfffff8040a0c7981 */ /* 0x000ee2000c1e1b00 */
[----:B--2---:R-:W-:Y:S01]  /*02b0*/  DFMA R14, R16, R14, R18 ;  /* 0x0000000e100e722b */ /* 0x004fe20000000012 */
[----:B------:R-:W-:-:S02]  /*02c0*/  IMAD.WIDE.U32 R16, R25, 0x8, R8 ;  /* 0x0000000819107825 */ /* 0x000fc400078e0008 */
[----:B------:R-:W2:Y:S04]  /*02d0*/  LDG.E.64 R18, desc[UR4][R10.64] ;  /* 0x000000040a127981 */ /* 0x000ea8000c1e1b00 */
[----:B------:R-:W2:Y:S01]  /*02e0*/  LDG.E.64 R16, desc[UR4][R16.64] ;  /* 0x0000000410107981 */ /* 0x000ea2000c1e1b00 */
[----:B---3--:R-:W-:Y:S01]  /*02f0*/  DFMA R20, R12, R20, R14 ;  /* 0x000000140c14722b */ /* 0x008fe2000000000e */
[--C-:B------:R-:W-:Y:S02]  /*0300*/  IMAD.WIDE.U32 R12, R27, 0x8, R8.reuse ;  /* 0x000000081b0c7825 */ /* 0x100fe400078e0008 */
[----:B------:R-:W3:Y:S04]  /*0310*/  LDG.E.64 R14, desc[UR4][R10.64+0x8] ;  /* 0x000008040a0e7981 */ /* 0x000ee8000c1e1b00 */
[----:B------:R-:W3:Y:S01]  /*0320*/  LDG.E.64 R12, desc[UR4][R12.64] ;  /* 0x000000040c0c7981 */ /* 0x000ee2000c1e1b00 */
[----:B--2---:R-:W-:Y:S01]  /*0330*/  DFMA R18, R18, R16, R20 ;  /* 0x000000101212722b */ /* 0x004fe20000000014 */
[----:B------:R-:W-:-:S02]  /*0340*/  IMAD.WIDE.U32 R16, R29, 0x8, R8 ;  /* 0x000000081d107825 */ /* 0x000fc400078e0008 */
[----:B------:R-:W2:Y:S05]  /*0350*/  LDG.E.64 R20, desc[UR4][R10.64+0x18] ;  /* 0x000018040a147981 */ /* 0x000eaa000c1e1b00 */
[----:B---3--:R-:W-:Y:S01]  /*0360*/  DFMA R12, R14, R12, R18 ;  /* 0x0000000c0e0c722b */ /* 0x008fe20000000012 */
[----:B------:R-:W3:Y:S01]  /*0370*/  LDG.E.64 R14, desc[UR4][R16.64] ;  /* 0x00000004100e7981 */ /* 0x000ee2000c1e1b00 */
[----:B------:R-:W-:-:S06]  /*0380*/  IMAD.WIDE.U32 R18, R22, 0x8, R8 ;  /* 0x0000000816127825 */ /* 0x000fcc00078e0008 */
[----:B------:R-:W2:Y:S04]  /*0390*/  LDG.E.64 R18, desc[UR4][R18.64] ;  /* 0x0000000412127981 */ /* 0x000ea8000c1e1b00 */
[----:B------:R-:W3:Y:S01]  /*03a0*/  LDG.E.64 R16, desc[UR4][R10.64+0x10] ;  /* 0x000010040a107981 */ /* 0x000ee2000c1e1b00 */
[----:B------:R-:W-:-:S05]  /*03b0*/  VIADD R5, R5, 0x8 ;  /* 0x0000000805057836 */ /* 0x000fca0000000000 */
[----:B------:R-:W-:Y:S02]  /*03c0*/  ISETP.NE.AND P0, PT, R5, RZ, PT ;  /* 0x000000ff0500720c */ /* 0x000fe40003f05270 */
[----:B------:R-:W-:Y:S01]  /*03d0*/  IADD3 R26, P1, PT, R10, 0x40, RZ ;  /* 0x000000400a1a7810 */ /* 0x000fe20007f3e0ff */
[----:B------:R-:W-:Y:S01]  /*03e0*/  IMAD.WIDE.U32 R8, R0, 0x40, R8 ;  /* 0x0000004000087825 */ /* 0x000fe200078e0008 */
[----:B---3--:R-:W-:-:S08]  /*03f0*/  DFMA R14, R16, R14, R12 ;  /* 0x0000000e100e722b */ /* 0x008fd0000000000c */
[----:B--2---:R-:W-:Y:S01]  /*0400*/  DFMA R20, R20, R18, R14 ;  /* 0x000000121414722b */ /* 0x004fe2000000000e */
[----:B------:R-:W-:Y:S01]  /*0410*/  IADD3.X R15, PT, PT, RZ, R11, RZ, P1, !PT ;  /* 0x0000000bff0f7210 */ /* 0x000fe20000ffe4ff */
[----:B------:R-:W-:Y:S09]  /*0420*/  @P0 BRA `(.L_x_1) ;  /* 0xfffffffc00600947 */ /* 0x000ff2000383ffff */
.L_x_0:
[----:B------:R-:W-:-:S13]  /*0430*/  ISETP.NE.AND P0, PT, R4, RZ, PT ;  /* 0x000000ff0400720c */ /* 0x000fda0003f05270 */
[----:B------:R-:W-:Y:S05]  /*0440*/  @!P0 BRA `(.L_x_2) ;  /* 0x0000000400088947 */ /* 0x000fea0003800000 */
[----:B------:R-:W-:Y:S02]  /*0450*/  ISETP.GE.U32.AND P1, PT, R4, 0x4, PT ;  /* 0x000000040400780c */ /* 0x000fe40003f26070 */
[----:B------:R-:W-:-:S04]  /*0460*/  LOP3.LUT R25, R0, 0x3, RZ, 0xc0, !PT ;  /* 0x0000000300197812 */ /* 0x000fc800078ec0ff */
[----:B------:R-:W-:-:S07]  /*0470*/  ISETP.NE.AND P0, PT, R25, RZ, PT ;  /* 0x000000ff1900720c */ /* 0x000fce0003f05270 */
[----:B------:R-:W-:Y:S06]  /*0480*/  @!P1 BRA `(.L_x_3) ;  /* 0x0000000000749947 */ /* 0x000fec0003800000 */
[----:B------:R-:W0:Y:S01]  /*0490*/  LDC.64 R6, c[0x0][0x380] ;  /* 0x0000e000ff067b82 */ /* 0x000e220000000a00 */
[----:B------:R-:W1:Y:S01]  /*04a0*/  LDCU.64 UR6, c[0x0][0x380] ;  /* 0x00007000ff0677ac */ /* 0x000e620008000a00 */
[----:B------:R-:W-:Y:S01]  /*04b0*/  IADD3 R5, PT, PT, R2, R24, RZ ;  /* 0x0000001802057210 */ /* 0x000fe20007ffe0ff */
[----:B------:R-:W-:Y:S01]  /*04c0*/  IMAD R13, R24, R0, R3 ;  /* 0x00000000180d7224 */ /* 0x000fe200078e0203 */
[----:B------:R-:W-:-:S04]  /*04d0*/  IADD3 R8, P1, PT, R2, R24, RZ ;  /* 0x0000001802087210 */ /* 0x000fc80007f3e0ff */
[----:B------:R-:W2:Y:S01]  /*04e0*/  LDC.64 R18, c[0x0][0x388] ;  /* 0x0000e200ff127b82 */ /* 0x000ea20000000a00 */
[----:B------:R-:W-:Y:S01]  /*04f0*/  IMAD.X R9, RZ, RZ, RZ, P1 ;  /* 0x000000ffff097224 */ /* 0x000fe200008e06ff */
[----:B-1----:R-:W-:Y:S01]  /*0500*/  LEA R16, P1, R8, UR6, 0x3 ;  /* 0x0000000608107c11 */ /* 0x002fe2000f8218ff */
[----:B0-----:R-:W-:-:S04]  /*0510*/  IMAD.WIDE.U32 R6, R5, 0x8, R6 ;  /* 0x0000000805067825 */ /* 0x001fc800078e0006 */
[----:B--2---:R-:W-:Y:S02]  /*0520*/  IMAD.WIDE.U32 R22, R13, 0x8, R18 ;  /* 0x000000080d167825 */ /* 0x004fe400078e0012 */
[----:B------:R-:W2:Y:S01]  /*0530*/  LDG.E.64 R6, desc[UR4][R6.64] ;  /* 0x0000000406067981 */ /* 0x000ea2000c1e1b00 */
[----:B------:R-:W-:-:S03]  /*0540*/  LEA.HI.X R17, R8, UR7, R9, 0x3, P1 ;  /* 0x0000000708117c11 */ /* 0x000fc600088f1c09 */
[----:B------:R-:W2:Y:S01]  /*0550*/  LDG.E.64 R4, desc[UR4][R22.64] ;  /* 0x0000000416047981 */ /* 0x000ea2000c1e1b00 */
[C---:B------:R-:W-:Y:S01]  /*0560*/  IMAD.WIDE R26, R0.reuse, 0x8, R22 ;  /* 0x00000008001a7825 */ /* 0x040fe200078e0216 */
[C---:B------:R-:W-:Y:S02]  /*0570*/  IADD3 R13, PT, PT, R0.reuse, R13, R0 ;  /* 0x0000000d000d7210 */ /* 0x040fe40007ffe000 */
[----:B------:R-:W3:Y:S04]  /*0580*/  LDG.E.64 R10, desc[UR4][R16.64+0x8] ;  /* 0x00000804100a7981 */ /* 0x000ee8000c1e1b00 */
[----:B------:R-:W3:Y:S01]  /*0590*/  LDG.E.64 R8, desc[UR4][R26.64] ;  /* 0x000000041a087981 */ /* 0x000ee2000c1e1b00 */
[----:B------:R-:W-:Y:S01]  /*05a0*/  IMAD.WIDE R14, R0, 0x8, R26 ;  /* 0x00000008000e7825 */ /* 0x000fe200078e021a */
[----:B------:R-:W-:-:S02]  /*05b0*/  IADD3 R29, PT, PT, R13, R0, RZ ;  /* 0x000000000d1d7210 */ /* 0x000fc40007ffe0ff */
[----:B------:R-:W4:Y:S04]  /*05c0*/  LDG.E.64 R12, desc[UR4][R16.64+0x10] ;  /* 0x00001004100c7981 */ /* 0x000f28000c1e1b00 */
[----:B------:R-:W4:Y:S01]  /*05d0*/  LDG.E.64 R14, desc[UR4][R14.64] ;  /* 0x000000040e0e7981 */ /* 0x000f22000c1e1b00 */
[----:B------:R-:W-:-:S03]  /*05e0*/  IMAD.WIDE.U32 R18, R29, 0x8, R18 ;  /* 0x000000081d127825 */ /* 0x000fc600078e0012 */
[----:B------:R-:W5:Y:S04]  /*05f0*/  LDG.E.64 R22, desc[UR4][R16.64+0x18] ;  /* 0x0000180410167981 */ /* 0x000f68000c1e1b00 */
[----:B------:R-:W5:Y:S01]  /*0600*/  LDG.E.64 R18, desc[UR4][R18.64] ;  /* 0x0000000412127981 */ /* 0x000f62000c1e1b00 */
[----:B------:R-:W-:Y:S01]  /*0610*/  IADD3 R24, PT, PT, R24, 0x4, RZ ;  /* 0x0000000418187810 */ /* 0x000fe20007ffe0ff */
[----:B--2---:R-:W-:-:S08]  /*0620*/  DFMA R4, R6, R4, R20 ;  /* 0x000000040604722b */ /* 0x004fd00000000014 */
[----:B---3--:R-:W-:-:S08]  /*0630*/  DFMA R4, R10, R8, R4 ;  /* 0x000000080a04722b */ /* 0x008fd00000000004 */
[----:B----4-:R-:W-:-:S08]  /*0640*/  DFMA R4, R12, R14, R4 ;  /* 0x0000000e0c04722b */ /* 0x010fd00000000004 */
[----:B-----5:R-:W-:-:S11]  /*0650*/  DFMA R20, R22, R18, R4 ;  /* 0x000000121614722b */ /* 0x020fd60000000004 */
.L_x_3:
[----:B------:R-:W-:Y:S05]  /*0660*/  @!P0 BRA `(.L_x_2) ;  /* 0x0000000000808947 */ /* 0x000fea0003800000 */
[----:B------:R-:W-:Y:S01]  /*0670*/  ISETP.NE.AND P1, PT, R25, 0x1, PT ;  /* 0x000000011900780c */ /* 0x000fe20003f25270 */
[----:B------:R-:W0:Y:S01]  /*0680*/  LDC.64 R6, c[0x0][0x380] ;  /* 0x0000e000ff067b82 */ /* 0x000e220000000a00 */
[----:B------:R-:W-:-:S04]  /*0690*/  LOP3.LUT R12, R0, 0x1, RZ, 0xc0, !PT ;  /* 0x00000001000c7812 */ /* 0x000fc800078ec0ff */
[----:B------:R-:W-:-:S03]  /*06a0*/  ISETP.NE.U32.AND P0, PT, R12, 0x1, PT ;  /* 0x000000010c00780c */ /* 0x000fc60003f05070 */
[----:B------:R-:W1:Y:S04]  /*06b0*/  LDC.64 R14, c[0x0][0x388] ;  /* 0x0000e200ff0e7b82 */ /* 0x000e680000000a00 */
[C---:B------:R-:W-:Y:S01]  /*06c0*/  @P1 IMAD.IADD R13, R2.reuse, 0x1, R24 ;  /* 0x00000001020d1824 */ /* 0x040fe200078e0218 */
[----:B------:R-:W-:Y:S01]  /*06d0*/  @P1 IADD3 R16, P2, PT, R2, R24, RZ ;  /* 0x0000001802101210 */ /* 0x000fe20007f5e0ff */
[CC--:B------:R-:W-:Y:S01]  /*06e0*/  @P1 IMAD R19, R24.reuse, R0.reuse, R3 ;  /* 0x0000000018131224 */ /* 0x0c0fe200078e0203 */
[----:B------:R-:W-:Y:S01]  /*06f0*/  @P1 IADD3 R24, PT, PT, R24, 0x2, RZ ;  /* 0x0000000218181810 */ /* 0x000fe20007ffe0ff */
[----:B------:R-:W2:Y:S02]  /*0700*/  @P1 LDC.64 R10, c[0x0][0x380] ;  /* 0x0000e000ff0a1b82 */ /* 0x000ea40000000a00 */
[----:B------:R-:W-:Y:S01]  /*0710*/  @P1 IMAD.X R18, RZ, RZ, RZ, P2 ;  /* 0x000000ffff121224 */ /* 0x000fe200010e06ff */
[----:B------:R-:W-:-:S05]  /*0720*/  @P1 IADD3 R17, PT, PT, R19, R0, RZ ;  /* 0x0000000013111210 */ /* 0x000fca0007ffe0ff */
[----:B------:R-:W3:Y:S01]  /*0730*/  LDC.64 R8, c[0x0][0x380] ;  /* 0x0000e000ff087b82 */ /* 0x000ee20000000a00 */
[----:B0-----:R-:W-:-:S06]  /*0740*/  @P1 IMAD.WIDE.U32 R6, R13, 0x8, R6 ;  /* 0x000000080d061825 */ /* 0x001fcc00078e0006 */
[----:B------:R-:W4:Y:S01]  /*0750*/  @P1 LDG.E.64 R6, desc[UR4][R6.64] ;  /* 0x0000000406061981 */ /* 0x000f22000c1e1b00 */
[----:B------:R-:W0:Y:S01]  /*0760*/  LDC.64 R4, c[0x0][0x388] ;  /* 0x0000e200ff047b82 */ /* 0x000e220000000a00 */
[----:B-1----:R-:W-:Y:S01]  /*0770*/  @P1 IMAD.WIDE.U32 R12, R19, 0x8, R14 ;  /* 0x00000008130c1825 */ /* 0x002fe200078e000e */
[----:B--2---:R-:W-:-:S05]  /*0780*/  @P1 LEA R10, P2, R16, R10, 0x3 ;  /* 0x0000000a100a1211 */ /* 0x004fca00078418ff */
[----:B------:R-:W4:Y:S01]  /*0790*/  @P1 LDG.E.64 R12, desc[UR4][R12.64] ;  /* 0x000000040c0c1981 */ /* 0x000f22000c1e1b00 */
[----:B------:R-:W-:Y:S01]  /*07a0*/  @P1 IMAD.WIDE.U32 R14, R17, 0x8, R14 ;  /* 0x00000008110e1825 */ /* 0x000fe200078e000e */
[----:B------:R-:W-:Y:S02]  /*07b0*/  @P1 LEA.HI.X R11, R16, R11, R18, 0x3, P2 ;  /* 0x0000000b100b1211 */ /* 0x000fe400010f1c12 */
[-C--:B------:R-:W-:Y:S01]  /*07c0*/  @!P0 IADD3 R17, PT, PT, R2, R24.reuse, RZ ;  /* 0x0000001802118210 */ /* 0x080fe20007ffe0ff */
[----:B------:R-:W-:Y:S02]  /*07d0*/  @!P0 IMAD R19, R0, R24, R3 ;  /* 0x0000001800138224 */ /* 0x000fe400078e0203 */
[----:B------:R-:W2:Y:S04]  /*07e0*/  @P1 LDG.E.64 R14, desc[UR4][R14.64] ;  /* 0x000000040e0e1981 */ /* 0x000ea8000c1e1b00 */
[----:B------:R-:W2:Y:S01]  /*07f0*/  @P1 LDG.E.64 R10, desc[UR4][R10.64+0x8] ;  /* 0x000008040a0a1981 */ /* 0x000ea2000c1e1b00 */
[----:B---3--:R-:W-:-:S04]  /*0800*/  @!P0 IMAD.WIDE.U32 R8, R17, 0x8, R8 ;  /* 0x0000000811088825 */ /* 0x008fc800078e0008 */
[----:B0-----:R-:W-:Y:S02]  /*0810*/  @!P0 IMAD.WIDE.U32 R4, R19, 0x8, R4 ;  /* 0x0000000813048825 */ /* 0x001fe400078e0004 */
[----:B------:R-:W3:Y:S04]  /*0820*/  @!P0 LDG.E.64 R8, desc[UR4][R8.64] ;  /* 0x0000000408088981 */ /* 0x000ee8000c1e1b00 */
[----:B------:R-:W3:Y:S01]  /*0830*/  @!P0 LDG.E.64 R4, desc[UR4][R4.64] ;  /* 0x0000000404048981 */ /* 0x000ee2000c1e1b00 */
[----:B----4-:R-:W-:-:S08]  /*0840*/  @P1 DFMA R6, R6, R12, R20 ;  /* 0x0000000c0606122b */ /* 0x010fd00000000014 */
[----:B--2---:R-:W-:-:S08]  /*0850*/  @P1 DFMA R20, R10, R14, R6 ;  /* 0x0000000e0a14122b */ /* 0x004fd00000000006 */
[----:B---3--:R-:W-:-:S11]  /*0860*/  @!P0 DFMA R20, R8, R4, R20 ;  /* 0x000000040814822b */ /* 0x008fd60000000014 */
.L_x_2:
[----:B------:R-:W0:Y:S01]  /*0870*/  LDC.64 R4, c[0x0][0x390] ;  /* 0x0000e400ff047b82 */ /* 0x000e220000000a00 */
[----:B------:R-:W-:-:S05]  /*0880*/  IADD3 R3, PT, PT, R2, R3, RZ ;  /* 0x0000000302037210 */ /* 0x000fca0007ffe0ff */
[----:B0-----:R-:W-:-:S05]  /*0890*/  IMAD.WIDE.U32 R2, R3, 0x8, R4 ;  /* 0x0000000803027825 */ /* 0x001fca00078e0004 */
[----:B------:R-:W-:Y:S01]  /*08a0*/  STG.E.64 desc[UR4][R2.64], R20 ;  /* 0x0000001402007986 */ /* 0x000fe2000c101b04 */
[----:B------:R-:W-:Y:S05]  /*08b0*/  EXIT ;  /* 0x000000000000794d */ /* 0x000fea0003800000 */
.L_x_4:
[----:B------:R-:W-:-:S00]  /*08c0*/  BRA `(.L_x_4) ;  /* 0xfffffffc00fc7947 */ /* 0x000fc0000383ffff */
[----:B------:R-:W-:-:S00]  /*08d0*/  NOP ;  /* 0x0000000000007918 */ /* 0x000fc00000000000 */
        /* <DEDUP_REMOVED lines=10> */
.L_x_5:


//--------------------- .nv.shared.reserved.0     --------------------------
	.section	.nv.shared.reserved.0,"aw",@nobits
	.weak		__nv_reservedSMEM_offset_0_alias
	.size		__nv_reservedSMEM_offset_0_alias, 0, 64
	.other		__nv_reservedSMEM_offset_0_alias,@"STO_CUDA_RESERVED_SHARED STV_DEFAULT"
__nv_reservedSMEM_offset_0_alias:
	.zero		0
	.zero		64


//--------------------- .nv.constant0._Z20matrixMultiplicationPdS_S_ --------------------------
	.section	.nv.constant0._Z20matrixMultiplicationPdS_S_,"a",@progbits
	.sectionflags	@""
	.align	4
.nv.constant0._Z20matrixMultiplicationPdS_S_:
	.zero		920


//--------------------- SYMBOLS --------------------------

	.type		.nv.reservedSmem.offset0,@object
	.size		.nv.reservedSmem.offset0,0x4
